//
// Generated by NVIDIA NVVM Compiler
//
// Compiler Build ID: CL-36424714
// Cuda compilation tools, release 13.0, V13.0.88
// Based on NVVM 20.0.0
//

.version 9.0
.target sm_100
.address_size 64

	// .globl	_Z3foo1uS_

.visible .entry _Z3foo1uS_(
	.param .align 4 .b8 _Z3foo1uS__param_0[4],
	.param .align 4 .b8 _Z3foo1uS__param_1[4]
)
{


	ret;

}


// ===== COMPILED SASS (sm_100) =====

	.target	sm_100

	.elftype	@"ET_EXEC"


//--------------------- .note.nv.tkinfo           --------------------------
	.section	.note.nv.tkinfo,"",@"SHT_NOTE"
	.sectionflags	@"SHF_NOTE_NV_TKINFO"
	.tkinfo
        /*0018*/ 	.word	0x00000002
        /*0030*/ 	.string	""
        /*0030*/ 	.string	"ptxas"
        /*0030*/ 	.string	"Cuda compilation tools, release 13.0, V13.0.88"
        /*0030*/ 	.string	"Build cuda_13.0.r13.0/compiler.36424714_0"
        /*0030*/ 	.string	"-arch sm_100 -m 64 "



//--------------------- .note.nv.cuinfo           --------------------------
	.section	.note.nv.cuinfo,"",@"SHT_NOTE"
	.sectionflags	@"SHF_NOTE_NV_CUINFO"
        /*0018*/ 	.short	0x0002
        /*001a*/ 	.short	0x0064
        /*001c*/ 	.short	0x0082
	.zero		2


//--------------------- .nv.info                  --------------------------
	.section	.nv.info,"",@"SHT_CUDA_INFO"
	.align	4


	//----- nvinfo : EIATTR_REGCOUNT
	.align		4
        /*0000*/ 	.byte	0x04, 0x2f
        /*0002*/ 	.short	(.L_1 - .L_0)
	.align		4
.L_0:
        /*0004*/ 	.word	index@(_Z3foo1uS_)
        /*0008*/ 	.word	0x00000004


	//----- nvinfo : EIATTR_FRAME_SIZE
	.align		4
.L_1:
        /*000c*/ 	.byte	0x04, 0x11
        /*000e*/ 	.short	(.L_3 - .L_2)
	.align		4
.L_2:
        /*0010*/ 	.word	index@(_Z3foo1uS_)
        /*0014*/ 	.word	0x00000000


	//----- nvinfo : EIATTR_MIN_STACK_SIZE
	.align		4
.L_3:
        /*0018*/ 	.byte	0x04, 0x12
        /*001a*/ 	.short	(.L_5 - .L_4)
	.align		4
.L_4:
        /*001c*/ 	.word	index@(_Z3foo1uS_)
        /*0020*/ 	.word	0x00000000
.L_5:


//--------------------- .nv.compat                --------------------------
	.section	.nv.compat,"",@"SHT_CUDA_COMPAT_INFO"
	.align	4
        /*0000*/ 	.byte	0x02, 0x09, 0x00, 0x00, 0x02, 0x02, 0x01, 0x00, 0x02, 0x05, 0x05, 0x00, 0x03, 0x07, 0x01, 0x01
        /*0010*/ 	.byte	0x02, 0x03, 0x00, 0x00, 0x02, 0x06, 0x01, 0x00, 0x04, 0x0b, 0x08, 0x00, 0x09, 0x00, 0x00, 0x00
        /*0020*/ 	.byte	0x00, 0x00, 0x00, 0x00


//--------------------- .nv.info._Z3foo1uS_       --------------------------
	.section	.nv.info._Z3foo1uS_,"",@"SHT_CUDA_INFO"
	.sectionflags	@""
	.align	4


	//----- nvinfo : EIATTR_CUDA_API_VERSION
	.align		4
        /*0000*/ 	.byte	0x04, 0x37
        /*0002*/ 	.short	(.L_7 - .L_6)
.L_6:
        /*0004*/ 	.word	0x00000082


	//----- nvinfo : EIATTR_KPARAM_INFO
	.align		4
.L_7:
        /*0008*/ 	.byte	0x04, 0x17
        /*000a*/ 	.short	(.L_9 - .L_8)
.L_8:
        /*000c*/ 	.word	0x00000000
        /*0010*/ 	.short	0x0001
        /*0012*/ 	.short	0x0004
        /*0014*/ 	.byte	0x00, 0xf0, 0x11, 0x00


	//----- nvinfo : EIATTR_KPARAM_INFO
	.align		4
.L_9:
        /*0018*/ 	.byte	0x04, 0x17
        /*001a*/ 	.short	(.L_11 - .L_10)
.L_10:
        /*001c*/ 	.word	0x00000000
        /*0020*/ 	.short	0x0000
        /*0022*/ 	.short	0x0000
        /*0024*/ 	.byte	0x00, 0xf0, 0x11, 0x00


	//----- nvinfo : EIATTR_SPARSE_MMA_MASK
	.align		4
.L_11:
        /*0028*/ 	.byte	0x03, 0x50
        /*002a*/ 	.short	0x0000


	//----- nvinfo : EIATTR_MAXREG_COUNT
	.align		4
        /*002c*/ 	.byte	0x03, 0x1b
        /*002e*/ 	.short	0x00ff


	//----- nvinfo : EIATTR_MERCURY_ISA_VERSION
	.align		4
        /*0030*/ 	.byte	0x03, 0x5f
        /*0032*/ 	.short	0x0101


	//----- nvinfo : EIATTR_VRC_CTA_INIT_COUNT
	.align		4
        /*0034*/ 	.byte	0x02, 0x4a
	.zero		1
	.zero		1


	//----- nvinfo : EIATTR_EXIT_INSTR_OFFSETS
	.align		4
        /*0038*/ 	.byte	0x04, 0x1c
        /*003a*/ 	.short	(.L_13 - .L_12)


	//   ....[0]....
.L_12:
        /*003c*/ 	.word	0x00000010


	//----- nvinfo : EIATTR_CBANK_PARAM_SIZE
	.align		4
.L_13:
        /*0040*/ 	.byte	0x03, 0x19
        /*0042*/ 	.short	0x0008


	//----- nvinfo : EIATTR_PARAM_CBANK
	.align		4
        /*0044*/ 	.byte	0x04, 0x0a
        /*0046*/ 	.short	(.L_15 - .L_14)
	.align		4
.L_14:
        /*0048*/ 	.word	index@(.nv.constant0._Z3foo1uS_)
        /*004c*/ 	.short	0x0380
        /*004e*/ 	.short	0x0008


	//----- nvinfo : EIATTR_SW_WAR
	.align		4
.L_15:
        /*0050*/ 	.byte	0x04, 0x36
        /*0052*/ 	.short	(.L_17 - .L_16)
.L_16:
        /*0054*/ 	.word	0x00000008
.L_17:


//--------------------- .nv.callgraph             --------------------------
	.section	.nv.callgraph,"",@"SHT_CUDA_CALLGRAPH"
	.align	4
	.sectionentsize	8
	.align		4
        /*0000*/ 	.word	0x00000000
	.align		4
        /*0004*/ 	.word	0xffffffff
	.align		4
        /*0008*/ 	.word	0x00000000
	.align		4
        /*000c*/ 	.word	0xfffffffe
	.align		4
        /*0010*/ 	.word	0x00000000
	.align		4
        /*0014*/ 	.word	0xfffffffd
	.align		4
        /*0018*/ 	.word	0x00000000
	.align		4
        /*001c*/ 	.word	0xfffffffc


//--------------------- .text._Z3foo1uS_          --------------------------
	.section	.text._Z3foo1uS_,"ax",@progbits
	.align	128
        .global         _Z3foo1uS_
        .type           _Z3foo1uS_,@function
        .size           _Z3foo1uS_,(.L_x_1 - _Z3foo1uS_)
        .other          _Z3foo1uS_,@"STO_CUDA_ENTRY STV_DEFAULT"
_Z3foo1uS_:
.text._Z3foo1uS_:
[----:B------:R-:W-:Y:S01]  /*0000*/  LDC R1, c[0x0][0x37c] ;  /* 0x0000df00ff017b82 */ /* 0x000fe20000000800 */
[----:B------:R-:W-:Y:S05]  /*0010*/  EXIT ;  /* 0x000000000000794d */ /* 0x000fea0003800000 */
.L_x_0:
[----:B------:R-:W-:-:S00]  /*0020*/  BRA `(.L_x_0) ;  /* 0xfffffffc00fc7947 */ /* 0x000fc0000383ffff */
[----:B------:R-:W-:-:S00]  /*0030*/  NOP ;  /* 0x0000000000007918 */ /* 0x000fc00000000000 */
        /* <DEDUP_REMOVED lines=12> */
.L_x_1:


//--------------------- .nv.shared.reserved.0     --------------------------
	.section	.nv.shared.reserved.0,"aw",@nobits
	.weak		__nv_reservedSMEM_offset_0_alias
	.size		__nv_reservedSMEM_offset_0_alias, 0, 64
	.other		__nv_reservedSMEM_offset_0_alias,@"STO_CUDA_RESERVED_SHARED STV_DEFAULT"
__nv_reservedSMEM_offset_0_alias:
	.zero		0
	.zero		64


//--------------------- .nv.constant0._Z3foo1uS_  --------------------------
	.section	.nv.constant0._Z3foo1uS_,"a",@progbits
	.sectionflags	@""
	.align	4
.nv.constant0._Z3foo1uS_:
	.zero		904


//--------------------- SYMBOLS --------------------------

	.type		.nv.reservedSmem.offset0,@object
	.size		.nv.reservedSmem.offset0,0x4
